//
// Generated by NVIDIA NVVM Compiler
//
// Compiler Build ID: CL-36424714
// Cuda compilation tools, release 13.0, V13.0.88
// Based on NVVM 20.0.0
//

.version 9.0
.target sm_100
.address_size 64

	// .globl	_Z8multiplyP6float2PfS0_iii
// _ZZ12reductionSumP6float2S0_iiiE5block has been demoted

.visible .entry _Z8multiplyP6float2PfS0_iii(
	.param .u64 .ptr .align 1 _Z8multiplyP6float2PfS0_iii_param_0,
	.param .u64 .ptr .align 1 _Z8multiplyP6float2PfS0_iii_param_1,
	.param .u64 .ptr .align 1 _Z8multiplyP6float2PfS0_iii_param_2,
	.param .u32 _Z8multiplyP6float2PfS0_iii_param_3,
	.param .u32 _Z8multiplyP6float2PfS0_iii_param_4,
	.param .u32 _Z8multiplyP6float2PfS0_iii_param_5
)
{
	.reg .pred 	%p<2>;
	.reg .b32 	%r<10>;
	.reg .b32 	%f<7>;
	.reg .b64 	%rd<13>;

	ld.param.u64 	%rd1, [_Z8multiplyP6float2PfS0_iii_param_0];
	ld.param.u64 	%rd2, [_Z8multiplyP6float2PfS0_iii_param_1];
	ld.param.u64 	%rd3, [_Z8multiplyP6float2PfS0_iii_param_2];
	ld.param.u32 	%r4, [_Z8multiplyP6float2PfS0_iii_param_3];
	ld.param.u32 	%r2, [_Z8multiplyP6float2PfS0_iii_param_4];
	ld.param.u32 	%r3, [_Z8multiplyP6float2PfS0_iii_param_5];
	mov.u32 	%r5, %tid.x;
	mov.u32 	%r6, %ntid.x;
	mov.u32 	%r7, %ctaid.x;
	mad.lo.s32 	%r1, %r6, %r7, %r5;
	div.s32 	%r8, %r4, %r2;
	setp.ge.u32 	%p1, %r1, %r8;
	@%p1 bra 	$L__BB0_2;
	cvta.to.global.u64 	%rd4, %rd1;
	cvta.to.global.u64 	%rd5, %rd2;
	cvta.to.global.u64 	%rd6, %rd3;
	mad.lo.s32 	%r9, %r2, %r1, %r3;
	mul.wide.s32 	%rd7, %r9, 8;
	add.s64 	%rd8, %rd4, %rd7;
	ld.global.v2.f32 	{%f1, %f2}, [%rd8];
	mul.wide.s32 	%rd9, %r9, 4;
	add.s64 	%rd10, %rd5, %rd9;
	ld.global.f32 	%f3, [%rd10];
	mul.f32 	%f4, %f1, %f3;
	mul.wide.u32 	%rd11, %r1, 8;
	add.s64 	%rd12, %rd6, %rd11;
	st.global.f32 	[%rd12], %f4;
	ld.global.f32 	%f5, [%rd10];
	mul.f32 	%f6, %f2, %f5;
	st.global.f32 	[%rd12+4], %f6;
$L__BB0_2:
	ret;

}
	// .globl	_Z12reductionSumP6float2S0_iii
.visible .entry _Z12reductionSumP6float2S0_iii(
	.param .u64 .ptr .align 1 _Z12reductionSumP6float2S0_iii_param_0,
	.param .u64 .ptr .align 1 _Z12reductionSumP6float2S0_iii_param_1,
	.param .u32 _Z12reductionSumP6float2S0_iii_param_2,
	.param .u32 _Z12reductionSumP6float2S0_iii_param_3,
	.param .u32 _Z12reductionSumP6float2S0_iii_param_4
)
{
	.reg .pred 	%p<6>;
	.reg .b32 	%r<14>;
	.reg .b32 	%f<12>;
	.reg .b64 	%rd<9>;
	// demoted variable
	.shared .align 8 .b8 _ZZ12reductionSumP6float2S0_iiiE5block[8192];
	ld.param.u64 	%rd1, [_Z12reductionSumP6float2S0_iii_param_0];
	ld.param.u64 	%rd2, [_Z12reductionSumP6float2S0_iii_param_1];
	ld.param.u32 	%r8, [_Z12reductionSumP6float2S0_iii_param_2];
	mov.u32 	%r1, %tid.x;
	mov.u32 	%r13, %ntid.x;
	mov.u32 	%r3, %ctaid.x;
	mad.lo.s32 	%r4, %r13, %r3, %r1;
	setp.ge.u32 	%p1, %r4, %r8;
	shl.b32 	%r9, %r1, 3;
	mov.u32 	%r10, _ZZ12reductionSumP6float2S0_iiiE5block;
	add.s32 	%r5, %r10, %r9;
	@%p1 bra 	$L__BB1_2;
	cvta.to.global.u64 	%rd3, %rd1;
	mul.wide.u32 	%rd4, %r4, 8;
	add.s64 	%rd5, %rd3, %rd4;
	ld.global.v2.f32 	{%f2, %f3}, [%rd5];
	st.shared.v2.f32 	[%r5], {%f2, %f3};
	bra.uni 	$L__BB1_3;
$L__BB1_2:
	mov.f32 	%f1, 0f00000000;
	st.shared.v2.f32 	[%r5], {%f1, %f1};
$L__BB1_3:
	bar.sync 	0;
	setp.lt.u32 	%p2, %r13, 2;
	@%p2 bra 	$L__BB1_7;
$L__BB1_4:
	shr.u32 	%r7, %r13, 1;
	setp.ge.u32 	%p3, %r1, %r7;
	@%p3 bra 	$L__BB1_6;
	shl.b32 	%r11, %r7, 3;
	add.s32 	%r12, %r5, %r11;
	ld.shared.v2.f32 	{%f4, %f5}, [%r5];
	ld.shared.v2.f32 	{%f6, %f7}, [%r12];
	add.f32 	%f8, %f4, %f6;
	add.f32 	%f9, %f5, %f7;
	st.shared.v2.f32 	[%r5], {%f8, %f9};
$L__BB1_6:
	bar.sync 	0;
	setp.gt.u32 	%p4, %r13, 3;
	mov.u32 	%r13, %r7;
	@%p4 bra 	$L__BB1_4;
$L__BB1_7:
	setp.ne.s32 	%p5, %r1, 0;
	@%p5 bra 	$L__BB1_9;
	cvta.to.global.u64 	%rd6, %rd2;
	mul.wide.u32 	%rd7, %r3, 8;
	add.s64 	%rd8, %rd6, %rd7;
	ld.shared.v2.f32 	{%f10, %f11}, [_ZZ12reductionSumP6float2S0_iiiE5block];
	st.global.v2.f32 	[%rd8], {%f10, %f11};
$L__BB1_9:
	ret;

}


// ===== COMPILED SASS (sm_100) =====

	.target	sm_100

	.elftype	@"ET_EXEC"


//--------------------- .note.nv.tkinfo           --------------------------
	.section	.note.nv.tkinfo,"",@"SHT_NOTE"
	.sectionflags	@"SHF_NOTE_NV_TKINFO"
	.tkinfo
        /*0018*/ 	.word	0x00000002
        /*0030*/ 	.string	""
        /*0030*/ 	.string	"ptxas"
        /*0030*/ 	.string	"Cuda compilation tools, release 13.0, V13.0.88"
        /*0030*/ 	.string	"Build cuda_13.0.r13.0/compiler.36424714_0"
        /*0030*/ 	.string	"-arch sm_100 -m 64 "



//--------------------- .note.nv.cuinfo           --------------------------
	.section	.note.nv.cuinfo,"",@"SHT_NOTE"
	.sectionflags	@"SHF_NOTE_NV_CUINFO"
        /*0018*/ 	.short	0x0002
        /*001a*/ 	.short	0x0064
        /*001c*/ 	.short	0x0082
	.zero		2


//--------------------- .nv.info                  --------------------------
	.section	.nv.info,"",@"SHT_CUDA_INFO"
	.align	4


	//----- nvinfo : EIATTR_REGCOUNT
	.align		4
        /*0000*/ 	.byte	0x04, 0x2f
        /*0002*/ 	.short	(.L_1 - .L_0)
	.align		4
.L_0:
        /*0004*/ 	.word	index@(_Z8multiplyP6float2PfS0_iii)
        /*0008*/ 	.word	0x0000000e


	//----- nvinfo : EIATTR_FRAME_SIZE
	.align		4
.L_1:
        /*000c*/ 	.byte	0x04, 0x11
        /*000e*/ 	.short	(.L_3 - .L_2)
	.align		4
.L_2:
        /*0010*/ 	.word	index@(_Z8multiplyP6float2PfS0_iii)
        /*0014*/ 	.word	0x00000000


	//----- nvinfo : EIATTR_REGCOUNT
	.align		4
.L_3:
        /*0018*/ 	.byte	0x04, 0x2f
        /*001a*/ 	.short	(.L_5 - .L_4)
	.align		4
.L_4:
        /*001c*/ 	.word	index@(_Z12reductionSumP6float2S0_iii)
        /*0020*/ 	.word	0x0000000c


	//----- nvinfo : EIATTR_FRAME_SIZE
	.align		4
.L_5:
        /*0024*/ 	.byte	0x04, 0x11
        /*0026*/ 	.short	(.L_7 - .L_6)
	.align		4
.L_6:
        /*0028*/ 	.word	index@(_Z12reductionSumP6float2S0_iii)
        /*002c*/ 	.word	0x00000000


	//----- nvinfo : EIATTR_MIN_STACK_SIZE
	.align		4
.L_7:
        /*0030*/ 	.byte	0x04, 0x12
        /*0032*/ 	.short	(.L_9 - .L_8)
	.align		4
.L_8:
        /*0034*/ 	.word	index@(_Z12reductionSumP6float2S0_iii)
        /*0038*/ 	.word	0x00000000


	//----- nvinfo : EIATTR_MIN_STACK_SIZE
	.align		4
.L_9:
        /*003c*/ 	.byte	0x04, 0x12
        /*003e*/ 	.short	(.L_11 - .L_10)
	.align		4
.L_10:
        /*0040*/ 	.word	index@(_Z8multiplyP6float2PfS0_iii)
        /*0044*/ 	.word	0x00000000
.L_11:


//--------------------- .nv.compat                --------------------------
	.section	.nv.compat,"",@"SHT_CUDA_COMPAT_INFO"
	.align	4
        /*0000*/ 	.byte	0x02, 0x09, 0x00, 0x00, 0x02, 0x02, 0x01, 0x00, 0x02, 0x05, 0x05, 0x00, 0x03, 0x07, 0x01, 0x01
        /*0010*/ 	.byte	0x02, 0x03, 0x00, 0x00, 0x02, 0x06, 0x01, 0x00, 0x04, 0x0b, 0x08, 0x00, 0x09, 0x00, 0x00, 0x00
        /*0020*/ 	.byte	0x00, 0x00, 0x00, 0x00


//--------------------- .nv.info._Z12reductionSumP6float2S0_iii --------------------------
	.section	.nv.info._Z12reductionSumP6float2S0_iii,"",@"SHT_CUDA_INFO"
	.sectionflags	@""
	.align	4


	//----- nvinfo : EIATTR_CUDA_API_VERSION
	.align		4
        /*0000*/ 	.byte	0x04, 0x37
        /*0002*/ 	.short	(.L_13 - .L_12)
.L_12:
        /*0004*/ 	.word	0x00000082


	//----- nvinfo : EIATTR_KPARAM_INFO
	.align		4
.L_13:
        /*0008*/ 	.byte	0x04, 0x17
        /*000a*/ 	.short	(.L_15 - .L_14)
.L_14:
        /*000c*/ 	.word	0x00000000
        /*0010*/ 	.short	0x0004
        /*0012*/ 	.short	0x0018
        /*0014*/ 	.byte	0x00, 0xf0, 0x11, 0x00


	//----- nvinfo : EIATTR_KPARAM_INFO
	.align		4
.L_15:
        /*0018*/ 	.byte	0x04, 0x17
        /*001a*/ 	.short	(.L_17 - .L_16)
.L_16:
        /*001c*/ 	.word	0x00000000
        /*0020*/ 	.short	0x0003
        /*0022*/ 	.short	0x0014
        /*0024*/ 	.byte	0x00, 0xf0, 0x11, 0x00


	//----- nvinfo : EIATTR_KPARAM_INFO
	.align		4
.L_17:
        /*0028*/ 	.byte	0x04, 0x17
        /*002a*/ 	.short	(.L_19 - .L_18)
.L_18:
        /*002c*/ 	.word	0x00000000
        /*0030*/ 	.short	0x0002
        /*0032*/ 	.short	0x0010
        /*0034*/ 	.byte	0x00, 0xf0, 0x11, 0x00


	//----- nvinfo : EIATTR_KPARAM_INFO
	.align		4
.L_19:
        /*0038*/ 	.byte	0x04, 0x17
        /*003a*/ 	.short	(.L_21 - .L_20)
.L_20:
        /*003c*/ 	.word	0x00000000
        /*0040*/ 	.short	0x0001
        /*0042*/ 	.short	0x0008
        /*0044*/ 	.byte	0x00, 0xf5, 0x21, 0x00


	//----- nvinfo : EIATTR_KPARAM_INFO
	.align		4
.L_21:
        /*0048*/ 	.byte	0x04, 0x17
        /*004a*/ 	.short	(.L_23 - .L_22)
.L_22:
        /*004c*/ 	.word	0x00000000
        /*0050*/ 	.short	0x0000
        /*0052*/ 	.short	0x0000
        /*0054*/ 	.byte	0x00, 0xf5, 0x21, 0x00


	//----- nvinfo : EIATTR_SPARSE_MMA_MASK
	.align		4
.L_23:
        /*0058*/ 	.byte	0x03, 0x50
        /*005a*/ 	.short	0x0000


	//----- nvinfo : EIATTR_MAXREG_COUNT
	.align		4
        /*005c*/ 	.byte	0x03, 0x1b
        /*005e*/ 	.short	0x00ff


	//----- nvinfo : EIATTR_NUM_BARRIERS
	.align		4
        /*0060*/ 	.byte	0x02, 0x4c
        /*0062*/ 	.byte	0x01
	.zero		1


	//----- nvinfo : EIATTR_MERCURY_ISA_VERSION
	.align		4
        /*0064*/ 	.byte	0x03, 0x5f
        /*0066*/ 	.short	0x0101


	//----- nvinfo : EIATTR_VRC_CTA_INIT_COUNT
	.align		4
        /*0068*/ 	.byte	0x02, 0x4a
	.zero		1
	.zero		1


	//----- nvinfo : EIATTR_EXIT_INSTR_OFFSETS
	.align		4
        /*006c*/ 	.byte	0x04, 0x1c
        /*006e*/ 	.short	(.L_25 - .L_24)


	//   ....[0]....
.L_24:
        /*0070*/ 	.word	0x00000220


	//   ....[1]....
        /*0074*/ 	.word	0x000002a0


	//----- nvinfo : EIATTR_CBANK_PARAM_SIZE
	.align		4
.L_25:
        /*0078*/ 	.byte	0x03, 0x19
        /*007a*/ 	.short	0x001c


	//----- nvinfo : EIATTR_PARAM_CBANK
	.align		4
        /*007c*/ 	.byte	0x04, 0x0a
        /*007e*/ 	.short	(.L_27 - .L_26)
	.align		4
.L_26:
        /*0080*/ 	.word	index@(.nv.constant0._Z12reductionSumP6float2S0_iii)
        /*0084*/ 	.short	0x0380
        /*0086*/ 	.short	0x001c


	//----- nvinfo : EIATTR_SW_WAR
	.align		4
.L_27:
        /*0088*/ 	.byte	0x04, 0x36
        /*008a*/ 	.short	(.L_29 - .L_28)
.L_28:
        /*008c*/ 	.word	0x00000008
.L_29:


//--------------------- .nv.info._Z8multiplyP6float2PfS0_iii --------------------------
	.section	.nv.info._Z8multiplyP6float2PfS0_iii,"",@"SHT_CUDA_INFO"
	.sectionflags	@""
	.align	4


	//----- nvinfo : EIATTR_CUDA_API_VERSION
	.align		4
        /*0000*/ 	.byte	0x04, 0x37
        /*0002*/ 	.short	(.L_31 - .L_30)
.L_30:
        /*0004*/ 	.word	0x00000082


	//----- nvinfo : EIATTR_KPARAM_INFO
	.align		4
.L_31:
        /*0008*/ 	.byte	0x04, 0x17
        /*000a*/ 	.short	(.L_33 - .L_32)
.L_32:
        /*000c*/ 	.word	0x00000000
        /*0010*/ 	.short	0x0005
        /*0012*/ 	.short	0x0020
        /*0014*/ 	.byte	0x00, 0xf0, 0x11, 0x00


	//----- nvinfo : EIATTR_KPARAM_INFO
	.align		4
.L_33:
        /*0018*/ 	.byte	0x04, 0x17
        /*001a*/ 	.short	(.L_35 - .L_34)
.L_34:
        /*001c*/ 	.word	0x00000000
        /*0020*/ 	.short	0x0004
        /*0022*/ 	.short	0x001c
        /*0024*/ 	.byte	0x00, 0xf0, 0x11, 0x00


	//----- nvinfo : EIATTR_KPARAM_INFO
	.align		4
.L_35:
        /*0028*/ 	.byte	0x04, 0x17
        /*002a*/ 	.short	(.L_37 - .L_36)
.L_36:
        /*002c*/ 	.word	0x00000000
        /*0030*/ 	.short	0x0003
        /*0032*/ 	.short	0x0018
        /*0034*/ 	.byte	0x00, 0xf0, 0x11, 0x00


	//----- nvinfo : EIATTR_KPARAM_INFO
	.align		4
.L_37:
        /*0038*/ 	.byte	0x04, 0x17
        /*003a*/ 	.short	(.L_39 - .L_38)
.L_38:
        /*003c*/ 	.word	0x00000000
        /*0040*/ 	.short	0x0002
        /*0042*/ 	.short	0x0010
        /*0044*/ 	.byte	0x00, 0xf5, 0x21, 0x00


	//----- nvinfo : EIATTR_KPARAM_INFO
	.align		4
.L_39:
        /*0048*/ 	.byte	0x04, 0x17
        /*004a*/ 	.short	(.L_41 - .L_40)
.L_40:
        /*004c*/ 	.word	0x00000000
        /*0050*/ 	.short	0x0001
        /*0052*/ 	.short	0x0008
        /*0054*/ 	.byte	0x00, 0xf5, 0x21, 0x00


	//----- nvinfo : EIATTR_KPARAM_INFO
	.align		4
.L_41:
        /*0058*/ 	.byte	0x04, 0x17
        /*005a*/ 	.short	(.L_43 - .L_42)
.L_42:
        /*005c*/ 	.word	0x00000000
        /*0060*/ 	.short	0x0000
        /*0062*/ 	.short	0x0000
        /*0064*/ 	.byte	0x00, 0xf5, 0x21, 0x00


	//----- nvinfo : EIATTR_SPARSE_MMA_MASK
	.align		4
.L_43:
        /*0068*/ 	.byte	0x03, 0x50
        /*006a*/ 	.short	0x0000


	//----- nvinfo : EIATTR_MAXREG_COUNT
	.align		4
        /*006c*/ 	.byte	0x03, 0x1b
        /*006e*/ 	.short	0x00ff


	//----- nvinfo : EIATTR_MERCURY_ISA_VERSION
	.align		4
        /*0070*/ 	.byte	0x03, 0x5f
        /*0072*/ 	.short	0x0101


	//----- nvinfo : EIATTR_VRC_CTA_INIT_COUNT
	.align		4
        /*0074*/ 	.byte	0x02, 0x4a
	.zero		1
	.zero		1


	//----- nvinfo : EIATTR_EXIT_INSTR_OFFSETS
	.align		4
        /*0078*/ 	.byte	0x04, 0x1c
        /*007a*/ 	.short	(.L_45 - .L_44)


	//   ....[0]....
.L_44:
        /*007c*/ 	.word	0x000001e0


	//   ....[1]....
        /*0080*/ 	.word	0x000002f0


	//----- nvinfo : EIATTR_CBANK_PARAM_SIZE
	.align		4
.L_45:
        /*0084*/ 	.byte	0x03, 0x19
        /*0086*/ 	.short	0x0024


	//----- nvinfo : EIATTR_PARAM_CBANK
	.align		4
        /*0088*/ 	.byte	0x04, 0x0a
        /*008a*/ 	.short	(.L_47 - .L_46)
	.align		4
.L_46:
        /*008c*/ 	.word	index@(.nv.constant0._Z8multiplyP6float2PfS0_iii)
        /*0090*/ 	.short	0x0380
        /*0092*/ 	.short	0x0024


	//----- nvinfo : EIATTR_SW_WAR
	.align		4
.L_47:
        /*0094*/ 	.byte	0x04, 0x36
        /*0096*/ 	.short	(.L_49 - .L_48)
.L_48:
        /*0098*/ 	.word	0x00000008
.L_49:


//--------------------- .nv.callgraph             --------------------------
	.section	.nv.callgraph,"",@"SHT_CUDA_CALLGRAPH"
	.align	4
	.sectionentsize	8
	.align		4
        /*0000*/ 	.word	0x00000000
	.align		4
        /*0004*/ 	.word	0xffffffff
	.align		4
        /*0008*/ 	.word	0x00000000
	.align		4
        /*000c*/ 	.word	0xfffffffe
	.align		4
        /*0010*/ 	.word	0x00000000
	.align		4
        /*0014*/ 	.word	0xfffffffd
	.align		4
        /*0018*/ 	.word	0x00000000
	.align		4
        /*001c*/ 	.word	0xfffffffc


//--------------------- .text._Z12reductionSumP6float2S0_iii --------------------------
	.section	.text._Z12reductionSumP6float2S0_iii,"ax",@progbits
	.align	128
        .global         _Z12reductionSumP6float2S0_iii
        .type           _Z12reductionSumP6float2S0_iii,@function
        .size           _Z12reductionSumP6float2S0_iii,(.L_x_4 - _Z12reductionSumP6float2S0_iii)
        .other          _Z12reductionSumP6float2S0_iii,@"STO_CUDA_ENTRY STV_DEFAULT"
_Z12reductionSumP6float2S0_iii:
.text._Z12reductionSumP6float2S0_iii:
[----:B------:R-:W-:Y:S01]  /*0000*/  LDC R1, c[0x0][0x37c] ;  /* 0x0000df00ff017b82 */ /* 0x000fe20000000800 */
[----:B------:R-:W0:Y:S01]  /*0010*/  S2R R8, SR_TID.X ;  /* 0x0000000000087919 */ /* 0x000e220000002100 */
[----:B------:R-:W0:Y:S01]  /*0020*/  LDCU UR8, c[0x0][0x360] ;  /* 0x00006c00ff0877ac */ /* 0x000e220008000800 */
[----:B------:R-:W0:Y:S01]  /*0030*/  S2R R9, SR_CTAID.X ;  /* 0x0000000000097919 */ /* 0x000e220000002500 */
[----:B------:R-:W1:Y:S01]  /*0040*/  LDCU UR4, c[0x0][0x390] ;  /* 0x00007200ff0477ac */ /* 0x000e620008000800 */
[----:B------:R-:W2:Y:S01]  /*0050*/  LDCU.64 UR6, c[0x0][0x358] ;  /* 0x00006b00ff0677ac */ /* 0x000ea20008000a00 */
[----:B0-----:R-:W-:-:S05]  /*0060*/  IMAD R5, R9, UR8, R8 ;  /* 0x0000000809057c24 */ /* 0x001fca000f8e0208 */
[----:B-1----:R-:W-:-:S13]  /*0070*/  ISETP.GE.U32.AND P1, PT, R5, UR4, PT ;  /* 0x0000000405007c0c */ /* 0x002fda000bf26070 */
[----:B------:R-:W0:Y:S02]  /*0080*/  @!P1 LDC.64 R2, c[0x0][0x380] ;  /* 0x0000e000ff029b82 */ /* 0x000e240000000a00 */
[----:B0-----:R-:W-:-:S06]  /*0090*/  @!P1 IMAD.WIDE.U32 R2, R5, 0x8, R2 ;  /* 0x0000000805029825 */ /* 0x001fcc00078e0002 */
[----:B--2---:R-:W2:Y:S01]  /*00a0*/  @!P1 LDG.E.64 R2, desc[UR6][R2.64] ;  /* 0x0000000602029981 */ /* 0x004ea2000c1e1b00 */
[----:B------:R-:W0:Y:S01]  /*00b0*/  S2UR UR5, SR_CgaCtaId ;  /* 0x00000000000579c3 */ /* 0x000e220000008800 */
[----:B------:R-:W-:Y:S01]  /*00c0*/  IMAD.U32 R4, RZ, RZ, UR8 ;  /* 0x00000008ff047e24 */ /* 0x000fe2000f8e00ff */
[----:B------:R-:W-:Y:S01]  /*00d0*/  UMOV UR4, 0x400 ;  /* 0x0000040000047882 */ /* 0x000fe20000000000 */
[----:B------:R-:W-:-:S03]  /*00e0*/  ISETP.NE.AND P0, PT, R8, RZ, PT ;  /* 0x000000ff0800720c */ /* 0x000fc60003f05270 */
[----:B------:R-:W-:Y:S01]  /*00f0*/  ISETP.GE.U32.AND P2, PT, R4, 0x2, PT ;  /* 0x000000020400780c */ /* 0x000fe20003f46070 */
[----:B0-----:R-:W-:-:S06]  /*0100*/  ULEA UR4, UR5, UR4, 0x18 ;  /* 0x0000000405047291 */ /* 0x001fcc000f8ec0ff */
[----:B------:R-:W-:-:S05]  /*0110*/  LEA R0, R8, UR4, 0x3 ;  /* 0x0000000408007c11 */ /* 0x000fca000f8e18ff */
[----:B--2---:R0:W-:Y:S04]  /*0120*/  @!P1 STS.64 [R0], R2 ;  /* 0x0000000200009388 */ /* 0x0041e80000000a00 */
[----:B------:R0:W-:Y:S01]  /*0130*/  @P1 STS.64 [R0], RZ ;  /* 0x000000ff00001388 */ /* 0x0001e20000000a00 */
[----:B------:R-:W-:Y:S06]  /*0140*/  BAR.SYNC.DEFER_BLOCKING 0x0 ;  /* 0x0000000000007b1d */ /* 0x000fec0000010000 */
[----:B------:R-:W-:Y:S05]  /*0150*/  @!P2 BRA `(.L_x_0) ;  /* 0x000000000030a947 */ /* 0x000fea0003800000 */
.L_x_1:
[----:B------:R-:W-:-:S04]  /*0160*/  SHF.R.U32.HI R5, RZ, 0x1, R4 ;  /* 0x00000001ff057819 */ /* 0x000fc80000011604 */
[----:B------:R-:W-:-:S13]  /*0170*/  ISETP.GE.U32.AND P1, PT, R8, R5, PT ;  /* 0x000000050800720c */ /* 0x000fda0003f26070 */
[----:B0-----:R-:W-:Y:S01]  /*0180*/  @!P1 LEA R2, R5, R0, 0x3 ;  /* 0x0000000005029211 */ /* 0x001fe200078e18ff */
[----:B------:R-:W-:Y:S05]  /*0190*/  @!P1 LDS.64 R6, [R0] ;  /* 0x0000000000069984 */ /* 0x000fea0000000a00 */
[----:B------:R-:W0:Y:S02]  /*01a0*/  @!P1 LDS.64 R2, [R2] ;  /* 0x0000000002029984 */ /* 0x000e240000000a00 */
[----:B0-----:R-:W-:Y:S01]  /*01b0*/  @!P1 FADD R6, R6, R2 ;  /* 0x0000000206069221 */ /* 0x001fe20000000000 */
[----:B------:R-:W-:-:S05]  /*01c0*/  @!P1 FADD R7, R7, R3 ;  /* 0x0000000307079221 */ /* 0x000fca0000000000 */
[----:B------:R1:W-:Y:S01]  /*01d0*/  @!P1 STS.64 [R0], R6 ;  /* 0x0000000600009388 */ /* 0x0003e20000000a00 */
[----:B------:R-:W-:Y:S01]  /*01e0*/  BAR.SYNC.DEFER_BLOCKING 0x0 ;  /* 0x0000000000007b1d */ /* 0x000fe20000010000 */
[----:B------:R-:W-:Y:S01]  /*01f0*/  ISETP.GT.U32.AND P1, PT, R4, 0x3, PT ;  /* 0x000000030400780c */ /* 0x000fe20003f24070 */
[----:B------:R-:W-:-:S12]  /*0200*/  IMAD.MOV.U32 R4, RZ, RZ, R5 ;  /* 0x000000ffff047224 */ /* 0x000fd800078e0005 */
[----:B-1----:R-:W-:Y:S05]  /*0210*/  @P1 BRA `(.L_x_1) ;  /* 0xfffffffc00d01947 */ /* 0x002fea000383ffff */
.L_x_0:
[----:B------:R-:W-:Y:S05]  /*0220*/  @P0 EXIT ;  /* 0x000000000000094d */ /* 0x000fea0003800000 */
[----:B------:R-:W1:Y:S01]  /*0230*/  S2UR UR5, SR_CgaCtaId ;  /* 0x00000000000579c3 */ /* 0x000e620000008800 */
[----:B------:R-:W-:-:S07]  /*0240*/  UMOV UR4, 0x400 ;  /* 0x0000040000047882 */ /* 0x000fce0000000000 */
[----:B0-----:R-:W0:Y:S01]  /*0250*/  LDC.64 R2, c[0x0][0x388] ;  /* 0x0000e200ff027b82 */ /* 0x001e220000000a00 */
[----:B-1----:R-:W-:Y:S01]  /*0260*/  ULEA UR4, UR5, UR4, 0x18 ;  /* 0x0000000405047291 */ /* 0x002fe2000f8ec0ff */
[----:B0-----:R-:W-:-:S08]  /*0270*/  IMAD.WIDE.U32 R2, R9, 0x8, R2 ;  /* 0x0000000809027825 */ /* 0x001fd000078e0002 */
[----:B------:R-:W0:Y:S04]  /*0280*/  LDS.64 R4, [UR4] ;  /* 0x00000004ff047984 */ /* 0x000e280008000a00 */
[----:B0-----:R-:W-:Y:S01]  /*0290*/  STG.E.64 desc[UR6][R2.64], R4 ;  /* 0x0000000402007986 */ /* 0x001fe2000c101b06 */
[----:B------:R-:W-:Y:S05]  /*02a0*/  EXIT ;  /* 0x000000000000794d */ /* 0x000fea0003800000 */
.L_x_2:
[----:B------:R-:W-:-:S00]  /*02b0*/  BRA `(.L_x_2) ;  /* 0xfffffffc00fc7947 */ /* 0x000fc0000383ffff */
[----:B------:R-:W-:-:S00]  /*02c0*/  NOP ;  /* 0x0000000000007918 */ /* 0x000fc00000000000 */
        /* <DEDUP_REMOVED lines=11> */
.L_x_4:


//--------------------- .text._Z8multiplyP6float2PfS0_iii --------------------------
	.section	.text._Z8multiplyP6float2PfS0_iii,"ax",@progbits
	.align	128
        .global         _Z8multiplyP6float2PfS0_iii
        .type           _Z8multiplyP6float2PfS0_iii,@function
        .size           _Z8multiplyP6float2PfS0_iii,(.L_x_5 - _Z8multiplyP6float2PfS0_iii)
        .other          _Z8multiplyP6float2PfS0_iii,@"STO_CUDA_ENTRY STV_DEFAULT"
_Z8multiplyP6float2PfS0_iii:
.text._Z8multiplyP6float2PfS0_iii:
[----:B------:R-:W-:Y:S08]  /*0000*/  LDC R1, c[0x0][0x37c] ;  /* 0x0000df00ff017b82 */ /* 0x000ff00000000800 */
[----:B------:R-:W0:Y:S01]  /*0010*/  LDC.64 R2, c[0x0][0x398] ;  /* 0x0000e600ff027b82 */ /* 0x000e220000000a00 */
[----:B------:R-:W1:Y:S01]  /*0020*/  LDCU UR4, c[0x0][0x360] ;  /* 0x00006c00ff0477ac */ /* 0x000e620008000800 */
[----:B0-----:R-:W-:-:S04]  /*0030*/  IABS R9, R3 ;  /* 0x0000000300097213 */ /* 0x001fc80000000000 */
[----:B------:R-:W0:Y:S08]  /*0040*/  I2F.RP R0, R9 ;  /* 0x0000000900007306 */ /* 0x000e300000209400 */
[----:B0-----:R-:W0:Y:S02]  /*0050*/  MUFU.RCP R0, R0 ;  /* 0x0000000000007308 */ /* 0x001e240000001000 */
[----:B0-----:R-:W-:-:S06]  /*0060*/  IADD3 R4, PT, PT, R0, 0xffffffe, RZ ;  /* 0x0ffffffe00047810 */ /* 0x001fcc0007ffe0ff */
[----:B------:R0:W2:Y:S02]  /*0070*/  F2I.FTZ.U32.TRUNC.NTZ R5, R4 ;  /* 0x0000000400057305 */ /* 0x0000a4000021f000 */
[----:B0-----:R-:W-:Y:S02]  /*0080*/  HFMA2 R4, -RZ, RZ, 0, 0 ;  /* 0x00000000ff047431 */ /* 0x001fe400000001ff */
[----:B--2---:R-:W-:-:S04]  /*0090*/  IMAD.MOV R6, RZ, RZ, -R5 ;  /* 0x000000ffff067224 */ /* 0x004fc800078e0a05 */
[----:B------:R-:W-:Y:S01]  /*00a0*/  IMAD R7, R6, R9, RZ ;  /* 0x0000000906077224 */ /* 0x000fe200078e02ff */
[----:B------:R-:W-:Y:S02]  /*00b0*/  IABS R6, R2 ;  /* 0x0000000200067213 */ /* 0x000fe40000000000 */
[----:B------:R-:W-:Y:S01]  /*00c0*/  LOP3.LUT R2, R2, R3, RZ, 0x3c, !PT ;  /* 0x0000000302027212 */ /* 0x000fe200078e3cff */
[----:B------:R-:W-:Y:S02]  /*00d0*/  IMAD.HI.U32 R5, R5, R7, R4 ;  /* 0x0000000705057227 */ /* 0x000fe400078e0004 */
[----:B------:R-:W1:Y:S01]  /*00e0*/  S2R R4, SR_TID.X ;  /* 0x0000000000047919 */ /* 0x000e620000002100 */
[----:B------:R-:W-:-:S03]  /*00f0*/  ISETP.GE.AND P1, PT, R2, RZ, PT ;  /* 0x000000ff0200720c */ /* 0x000fc60003f26270 */
[----:B------:R-:W-:Y:S01]  /*0100*/  IMAD.HI.U32 R5, R5, R6, RZ ;  /* 0x0000000605057227 */ /* 0x000fe200078e00ff */
[----:B------:R-:W1:Y:S03]  /*0110*/  S2R R7, SR_CTAID.X ;  /* 0x0000000000077919 */ /* 0x000e660000002500 */
[----:B------:R-:W-:-:S04]  /*0120*/  IMAD.MOV R0, RZ, RZ, -R5 ;  /* 0x000000ffff007224 */ /* 0x000fc800078e0a05 */
[----:B------:R-:W-:-:S05]  /*0130*/  IMAD R0, R9, R0, R6 ;  /* 0x0000000009007224 */ /* 0x000fca00078e0206 */
[----:B------:R-:W-:-:S13]  /*0140*/  ISETP.GT.U32.AND P2, PT, R9, R0, PT ;  /* 0x000000000900720c */ /* 0x000fda0003f44070 */
[-C--:B------:R-:W-:Y:S01]  /*0150*/  @!P2 IADD3 R0, PT, PT, R0, -R9.reuse, RZ ;  /* 0x800000090000a210 */ /* 0x080fe20007ffe0ff */
[----:B------:R-:W-:Y:S01]  /*0160*/  @!P2 VIADD R5, R5, 0x1 ;  /* 0x000000010505a836 */ /* 0x000fe20000000000 */
[----:B------:R-:W-:Y:S02]  /*0170*/  ISETP.NE.AND P2, PT, R3, RZ, PT ;  /* 0x000000ff0300720c */ /* 0x000fe40003f45270 */
[----:B------:R-:W-:Y:S01]  /*0180*/  ISETP.GE.U32.AND P0, PT, R0, R9, PT ;  /* 0x000000090000720c */ /* 0x000fe20003f06070 */
[----:B-1----:R-:W-:-:S12]  /*0190*/  IMAD R0, R7, UR4, R4 ;  /* 0x0000000407007c24 */ /* 0x002fd8000f8e0204 */
[----:B------:R-:W-:-:S04]  /*01a0*/  @P0 IADD3 R5, PT, PT, R5, 0x1, RZ ;  /* 0x0000000105050810 */ /* 0x000fc80007ffe0ff */
[----:B------:R-:W-:Y:S02]  /*01b0*/  @!P1 IADD3 R5, PT, PT, -R5, RZ, RZ ;  /* 0x000000ff05059210 */ /* 0x000fe40007ffe1ff */
[----:B------:R-:W-:-:S04]  /*01c0*/  @!P2 LOP3.LUT R5, RZ, R3, RZ, 0x33, !PT ;  /* 0x00000003ff05a212 */ /* 0x000fc800078e33ff */
[----:B------:R-:W-:-:S13]  /*01d0*/  ISETP.GE.U32.AND P0, PT, R0, R5, PT ;  /* 0x000000050000720c */ /* 0x000fda0003f06070 */
[----:B------:R-:W-:Y:S05]  /*01e0*/  @P0 EXIT ;  /* 0x000000000000094d */ /* 0x000fea0003800000 */
[----:B------:R-:W0:Y:S01]  /*01f0*/  LDC.64 R4, c[0x0][0x388] ;  /* 0x0000e200ff047b82 */ /* 0x000e220000000a00 */
[----:B------:R-:W1:Y:S01]  /*0200*/  LDCU UR6, c[0x0][0x3a0] ;  /* 0x00007400ff0677ac */ /* 0x000e620008000800 */
[----:B------:R-:W2:Y:S06]  /*0210*/  LDCU.64 UR4, c[0x0][0x358] ;  /* 0x00006b00ff0477ac */ /* 0x000eac0008000a00 */
[----:B------:R-:W3:Y:S01]  /*0220*/  LDC.64 R6, c[0x0][0x380] ;  /* 0x0000e000ff067b82 */ /* 0x000ee20000000a00 */
[----:B-1----:R-:W-:-:S04]  /*0230*/  IMAD R3, R0, R3, UR6 ;  /* 0x0000000600037e24 */ /* 0x002fc8000f8e0203 */
[----:B0-----:R-:W-:-:S05]  /*0240*/  IMAD.WIDE R4, R3, 0x4, R4 ;  /* 0x0000000403047825 */ /* 0x001fca00078e0204 */
[----:B--2---:R-:W2:Y:S01]  /*0250*/  LDG.E R9, desc[UR4][R4.64] ;  /* 0x0000000404097981 */ /* 0x004ea2000c1e1900 */
[----:B---3--:R-:W-:Y:S02]  /*0260*/  IMAD.WIDE R2, R3, 0x8, R6 ;  /* 0x0000000803027825 */ /* 0x008fe400078e0206 */
[----:B------:R-:W0:Y:S04]  /*0270*/  LDC.64 R6, c[0x0][0x390] ;  /* 0x0000e400ff067b82 */ /* 0x000e280000000a00 */
[----:B------:R-:W2:Y:S01]  /*0280*/  LDG.E.64 R2, desc[UR4][R2.64] ;  /* 0x0000000402027981 */ /* 0x000ea2000c1e1b00 */
[----:B0-----:R-:W-:-:S04]  /*0290*/  IMAD.WIDE.U32 R6, R0, 0x8, R6 ;  /* 0x0000000800067825 */ /* 0x001fc800078e0006 */
[----:B--2---:R-:W-:-:S05]  /*02a0*/  FMUL R9, R2, R9 ;  /* 0x0000000902097220 */ /* 0x004fca0000400000 */
[----:B------:R-:W-:Y:S04]  /*02b0*/  STG.E desc[UR4][R6.64], R9 ;  /* 0x0000000906007986 */ /* 0x000fe8000c101904 */
[----:B------:R-:W2:Y:S02]  /*02c0*/  LDG.E R0, desc[UR4][R4.64] ;  /* 0x0000000404007981 */ /* 0x000ea4000c1e1900 */
[----:B--2---:R-:W-:-:S05]  /*02d0*/  FMUL R11, R3, R0 ;  /* 0x00000000030b7220 */ /* 0x004fca0000400000 */
[----:B------:R-:W-:Y:S01]  /*02e0*/  STG.E desc[UR4][R6.64+0x4], R11 ;  /* 0x0000040b06007986 */ /* 0x000fe2000c101904 */
[----:B------:R-:W-:Y:S05]  /*02f0*/  EXIT ;  /* 0x000000000000794d */ /* 0x000fea0003800000 */
.L_x_3:
        /* <DEDUP_REMOVED lines=16> */
.L_x_5:


//--------------------- .nv.shared._Z12reductionSumP6float2S0_iii --------------------------
	.section	.nv.shared._Z12reductionSumP6float2S0_iii,"aw",@nobits
	.sectionflags	@""
	.align	8
.nv.shared._Z12reductionSumP6float2S0_iii:
	.zero		9216


//--------------------- .nv.shared.reserved.0     --------------------------
	.section	.nv.shared.reserved.0,"aw",@nobits
	.weak		__nv_reservedSMEM_offset_0_alias
	.size		__nv_reservedSMEM_offset_0_alias, 0, 64
	.other		__nv_reservedSMEM_offset_0_alias,@"STO_CUDA_RESERVED_SHARED STV_DEFAULT"
__nv_reservedSMEM_offset_0_alias:
	.zero		0
	.zero		64


//--------------------- .nv.constant0._Z12reductionSumP6float2S0_iii --------------------------
	.section	.nv.constant0._Z12reductionSumP6float2S0_iii,"a",@progbits
	.sectionflags	@""
	.align	4
.nv.constant0._Z12reductionSumP6float2S0_iii:
	.zero		924


//--------------------- .nv.constant0._Z8multiplyP6float2PfS0_iii --------------------------
	.section	.nv.constant0._Z8multiplyP6float2PfS0_iii,"a",@progbits
	.sectionflags	@""
	.align	4
.nv.constant0._Z8multiplyP6float2PfS0_iii:
	.zero		932


//--------------------- SYMBOLS --------------------------

	.type		.nv.reservedSmem.offset0,@object
	.size		.nv.reservedSmem.offset0,0x4
	.type		.nv.reservedSmem.cap,@object
	.size		.nv.reservedSmem.cap,0x4
